//
// Generated by NVIDIA NVVM Compiler
//
// Compiler Build ID: CL-36424714
// Cuda compilation tools, release 13.0, V13.0.88
// Based on NVVM 20.0.0
//

.version 9.0
.target sm_100
.address_size 64

	// .globl	_Z13processBlocksP11BlockOfGridPfi

.visible .entry _Z13processBlocksP11BlockOfGridPfi(
	.param .u64 .ptr .align 1 _Z13processBlocksP11BlockOfGridPfi_param_0,
	.param .u64 .ptr .align 1 _Z13processBlocksP11BlockOfGridPfi_param_1,
	.param .u32 _Z13processBlocksP11BlockOfGridPfi_param_2
)
{
	.reg .pred 	%p<6>;
	.reg .b32 	%r<39>;
	.reg .b32 	%f<3>;
	.reg .b64 	%rd<9>;

	ld.param.u64 	%rd2, [_Z13processBlocksP11BlockOfGridPfi_param_0];
	ld.param.u32 	%r22, [_Z13processBlocksP11BlockOfGridPfi_param_2];
	mov.u32 	%r1, %tid.x;
	setp.ge.s32 	%p1, %r1, %r22;
	@%p1 bra 	$L__BB0_8;
	cvta.to.global.u64 	%rd3, %rd2;
	mul.wide.u32 	%rd4, %r1, 32;
	add.s64 	%rd1, %rd3, %rd4;
	ld.global.v2.u32 	{%r35, %r36}, [%rd1];
	setp.le.s32 	%p2, %r36, %r35;
	@%p2 bra 	$L__BB0_8;
	ld.global.v2.u32 	{%r37, %r38}, [%rd1+8];
	mov.b32 	%r33, 0;
$L__BB0_3:
	setp.le.s32 	%p3, %r38, %r37;
	@%p3 bra 	$L__BB0_7;
	mov.b32 	%r34, 0;
$L__BB0_5:
	ld.global.u64 	%rd5, [%rd1+24];
	cvta.to.global.u64 	%rd6, %rd5;
	ld.global.u32 	%r25, [%rd1+16];
	mad.lo.s32 	%r26, %r25, %r33, %r34;
	mul.wide.s32 	%rd7, %r26, 4;
	add.s64 	%rd8, %rd6, %rd7;
	ld.global.f32 	%f1, [%rd8];
	add.f32 	%f2, %f1, 0f3F800000;
	st.global.f32 	[%rd8], %f2;
	add.s32 	%r34, %r34, 1;
	ld.global.v2.u32 	{%r37, %r38}, [%rd1+8];
	sub.s32 	%r27, %r38, %r37;
	setp.lt.s32 	%p4, %r34, %r27;
	@%p4 bra 	$L__BB0_5;
	ld.global.v2.u32 	{%r35, %r36}, [%rd1];
$L__BB0_7:
	add.s32 	%r33, %r33, 1;
	sub.s32 	%r28, %r36, %r35;
	setp.lt.s32 	%p5, %r33, %r28;
	@%p5 bra 	$L__BB0_3;
$L__BB0_8:
	ret;

}


// ===== COMPILED SASS (sm_100) =====

	.target	sm_100

	.elftype	@"ET_EXEC"


//--------------------- .note.nv.tkinfo           --------------------------
	.section	.note.nv.tkinfo,"",@"SHT_NOTE"
	.sectionflags	@"SHF_NOTE_NV_TKINFO"
	.tkinfo
        /*0018*/ 	.word	0x00000002
        /*0030*/ 	.string	""
        /*0030*/ 	.string	"ptxas"
        /*0030*/ 	.string	"Cuda compilation tools, release 13.0, V13.0.88"
        /*0030*/ 	.string	"Build cuda_13.0.r13.0/compiler.36424714_0"
        /*0030*/ 	.string	"-arch sm_100 -m 64 "



//--------------------- .note.nv.cuinfo           --------------------------
	.section	.note.nv.cuinfo,"",@"SHT_NOTE"
	.sectionflags	@"SHF_NOTE_NV_CUINFO"
        /*0018*/ 	.short	0x0002
        /*001a*/ 	.short	0x0064
        /*001c*/ 	.short	0x0082
	.zero		2


//--------------------- .nv.info                  --------------------------
	.section	.nv.info,"",@"SHT_CUDA_INFO"
	.align	4


	//----- nvinfo : EIATTR_REGCOUNT
	.align		4
        /*0000*/ 	.byte	0x04, 0x2f
        /*0002*/ 	.short	(.L_1 - .L_0)
	.align		4
.L_0:
        /*0004*/ 	.word	index@(_Z13processBlocksP11BlockOfGridPfi)
        /*0008*/ 	.word	0x0000000e


	//----- nvinfo : EIATTR_FRAME_SIZE
	.align		4
.L_1:
        /*000c*/ 	.byte	0x04, 0x11
        /*000e*/ 	.short	(.L_3 - .L_2)
	.align		4
.L_2:
        /*0010*/ 	.word	index@(_Z13processBlocksP11BlockOfGridPfi)
        /*0014*/ 	.word	0x00000000


	//----- nvinfo : EIATTR_MIN_STACK_SIZE
	.align		4
.L_3:
        /*0018*/ 	.byte	0x04, 0x12
        /*001a*/ 	.short	(.L_5 - .L_4)
	.align		4
.L_4:
        /*001c*/ 	.word	index@(_Z13processBlocksP11BlockOfGridPfi)
        /*0020*/ 	.word	0x00000000
.L_5:


//--------------------- .nv.compat                --------------------------
	.section	.nv.compat,"",@"SHT_CUDA_COMPAT_INFO"
	.align	4
        /*0000*/ 	.byte	0x02, 0x09, 0x00, 0x00, 0x02, 0x02, 0x01, 0x00, 0x02, 0x05, 0x05, 0x00, 0x03, 0x07, 0x01, 0x01
        /*0010*/ 	.byte	0x02, 0x03, 0x00, 0x00, 0x02, 0x06, 0x01, 0x00, 0x04, 0x0b, 0x08, 0x00, 0x09, 0x00, 0x00, 0x00
        /*0020*/ 	.byte	0x00, 0x00, 0x00, 0x00


//--------------------- .nv.info._Z13processBlocksP11BlockOfGridPfi --------------------------
	.section	.nv.info._Z13processBlocksP11BlockOfGridPfi,"",@"SHT_CUDA_INFO"
	.sectionflags	@""
	.align	4


	//----- nvinfo : EIATTR_CUDA_API_VERSION
	.align		4
        /*0000*/ 	.byte	0x04, 0x37
        /*0002*/ 	.short	(.L_7 - .L_6)
.L_6:
        /*0004*/ 	.word	0x00000082


	//----- nvinfo : EIATTR_KPARAM_INFO
	.align		4
.L_7:
        /*0008*/ 	.byte	0x04, 0x17
        /*000a*/ 	.short	(.L_9 - .L_8)
.L_8:
        /*000c*/ 	.word	0x00000000
        /*0010*/ 	.short	0x0002
        /*0012*/ 	.short	0x0010
        /*0014*/ 	.byte	0x00, 0xf0, 0x11, 0x00


	//----- nvinfo : EIATTR_KPARAM_INFO
	.align		4
.L_9:
        /*0018*/ 	.byte	0x04, 0x17
        /*001a*/ 	.short	(.L_11 - .L_10)
.L_10:
        /*001c*/ 	.word	0x00000000
        /*0020*/ 	.short	0x0001
        /*0022*/ 	.short	0x0008
        /*0024*/ 	.byte	0x00, 0xf5, 0x21, 0x00


	//----- nvinfo : EIATTR_KPARAM_INFO
	.align		4
.L_11:
        /*0028*/ 	.byte	0x04, 0x17
        /*002a*/ 	.short	(.L_13 - .L_12)
.L_12:
        /*002c*/ 	.word	0x00000000
        /*0030*/ 	.short	0x0000
        /*0032*/ 	.short	0x0000
        /*0034*/ 	.byte	0x00, 0xf5, 0x21, 0x00


	//----- nvinfo : EIATTR_SPARSE_MMA_MASK
	.align		4
.L_13:
        /*0038*/ 	.byte	0x03, 0x50
        /*003a*/ 	.short	0x0000


	//----- nvinfo : EIATTR_MAXREG_COUNT
	.align		4
        /*003c*/ 	.byte	0x03, 0x1b
        /*003e*/ 	.short	0x00ff


	//----- nvinfo : EIATTR_MERCURY_ISA_VERSION
	.align		4
        /*0040*/ 	.byte	0x03, 0x5f
        /*0042*/ 	.short	0x0101


	//----- nvinfo : EIATTR_VRC_CTA_INIT_COUNT
	.align		4
        /*0044*/ 	.byte	0x02, 0x4a
	.zero		1
	.zero		1


	//----- nvinfo : EIATTR_EXIT_INSTR_OFFSETS
	.align		4
        /*0048*/ 	.byte	0x04, 0x1c
        /*004a*/ 	.short	(.L_15 - .L_14)


	//   ....[0]....
.L_14:
        /*004c*/ 	.word	0x00000040


	//   ....[1]....
        /*0050*/ 	.word	0x000000a0


	//   ....[2]....
        /*0054*/ 	.word	0x00000270


	//----- nvinfo : EIATTR_CRS_STACK_SIZE
	.align		4
.L_15:
        /*0058*/ 	.byte	0x04, 0x1e
        /*005a*/ 	.short	(.L_17 - .L_16)
.L_16:
        /*005c*/ 	.word	0x00000000


	//----- nvinfo : EIATTR_CBANK_PARAM_SIZE
	.align		4
.L_17:
        /*0060*/ 	.byte	0x03, 0x19
        /*0062*/ 	.short	0x0014


	//----- nvinfo : EIATTR_PARAM_CBANK
	.align		4
        /*0064*/ 	.byte	0x04, 0x0a
        /*0066*/ 	.short	(.L_19 - .L_18)
	.align		4
.L_18:
        /*0068*/ 	.word	index@(.nv.constant0._Z13processBlocksP11BlockOfGridPfi)
        /*006c*/ 	.short	0x0380
        /*006e*/ 	.short	0x0014


	//----- nvinfo : EIATTR_SW_WAR
	.align		4
.L_19:
        /*0070*/ 	.byte	0x04, 0x36
        /*0072*/ 	.short	(.L_21 - .L_20)
.L_20:
        /*0074*/ 	.word	0x00000008
.L_21:


//--------------------- .nv.callgraph             --------------------------
	.section	.nv.callgraph,"",@"SHT_CUDA_CALLGRAPH"
	.align	4
	.sectionentsize	8
	.align		4
        /*0000*/ 	.word	0x00000000
	.align		4
        /*0004*/ 	.word	0xffffffff
	.align		4
        /*0008*/ 	.word	0x00000000
	.align		4
        /*000c*/ 	.word	0xfffffffe
	.align		4
        /*0010*/ 	.word	0x00000000
	.align		4
        /*0014*/ 	.word	0xfffffffd
	.align		4
        /*0018*/ 	.word	0x00000000
	.align		4
        /*001c*/ 	.word	0xfffffffc


//--------------------- .text._Z13processBlocksP11BlockOfGridPfi --------------------------
	.section	.text._Z13processBlocksP11BlockOfGridPfi,"ax",@progbits
	.align	128
        .global         _Z13processBlocksP11BlockOfGridPfi
        .type           _Z13processBlocksP11BlockOfGridPfi,@function
        .size           _Z13processBlocksP11BlockOfGridPfi,(.L_x_6 - _Z13processBlocksP11BlockOfGridPfi)
        .other          _Z13processBlocksP11BlockOfGridPfi,@"STO_CUDA_ENTRY STV_DEFAULT"
_Z13processBlocksP11BlockOfGridPfi:
.text._Z13processBlocksP11BlockOfGridPfi:
[----:B------:R-:W-:Y:S01]  /*0000*/  LDC R1, c[0x0][0x37c] ;  /* 0x0000df00ff017b82 */ /* 0x000fe20000000800 */
[----:B------:R-:W0:Y:S01]  /*0010*/  S2R R5, SR_TID.X ;  /* 0x0000000000057919 */ /* 0x000e220000002100 */
[----:B------:R-:W0:Y:S02]  /*0020*/  LDCU UR4, c[0x0][0x390] ;  /* 0x00007200ff0477ac */ /* 0x000e240008000800 */
[----:B0-----:R-:W-:-:S13]  /*0030*/  ISETP.GE.AND P0, PT, R5, UR4, PT ;  /* 0x0000000405007c0c */ /* 0x001fda000bf06270 */
[----:B------:R-:W-:Y:S05]  /*0040*/  @P0 EXIT ;  /* 0x000000000000094d */ /* 0x000fea0003800000 */
[----:B------:R-:W0:Y:S01]  /*0050*/  LDC.64 R2, c[0x0][0x380] ;  /* 0x0000e000ff027b82 */ /* 0x000e220000000a00 */
[----:B------:R-:W1:Y:S01]  /*0060*/  LDCU.64 UR4, c[0x0][0x358] ;  /* 0x00006b00ff0477ac */ /* 0x000e620008000a00 */
[----:B0-----:R-:W-:-:S05]  /*0070*/  IMAD.WIDE.U32 R2, R5, 0x20, R2 ;  /* 0x0000002005027825 */ /* 0x001fca00078e0002 */
[----:B-1----:R-:W2:Y:S02]  /*0080*/  LDG.E.64 R4, desc[UR4][R2.64] ;  /* 0x0000000402047981 */ /* 0x002ea4000c1e1b00 */
[----:B--2---:R-:W-:-:S13]  /*0090*/  ISETP.GT.AND P0, PT, R5, R4, PT ;  /* 0x000000040500720c */ /* 0x004fda0003f04270 */
[----:B------:R-:W-:Y:S05]  /*00a0*/  @!P0 EXIT ;  /* 0x000000000000894d */ /* 0x000fea0003800000 */
[----:B------:R0:W5:Y:S01]  /*00b0*/  LDG.E.64 R6, desc[UR4][R2.64+0x8] ;  /* 0x0000080402067981 */ /* 0x000162000c1e1b00 */
[----:B------:R-:W-:-:S07]  /*00c0*/  IMAD.MOV.U32 R0, RZ, RZ, RZ ;  /* 0x000000ffff007224 */ /* 0x000fce00078e00ff */
.L_x_4:
[----:B-----5:R-:W-:Y:S01]  /*00d0*/  ISETP.GT.AND P0, PT, R7, R6, PT ;  /* 0x000000060700720c */ /* 0x020fe20003f04270 */
[----:B------:R-:W-:-:S12]  /*00e0*/  BSSY.RECONVERGENT B0, `(.L_x_0) ;  /* 0x0000014000007945 */ /* 0x000fd80003800200 */
[----:B-1----:R-:W-:Y:S05]  /*00f0*/  @!P0 BRA `(.L_x_1) ;  /* 0x0000000000488947 */ /* 0x002fea0003800000 */
[----:B------:R-:W-:Y:S01]  /*0100*/  BSSY.RECONVERGENT B1, `(.L_x_2) ;  /* 0x000000e000017945 */ /* 0x000fe20003800200 */
[----:B------:R-:W-:-:S07]  /*0110*/  IMAD.MOV.U32 R7, RZ, RZ, RZ ;  /* 0x000000ffff077224 */ /* 0x000fce00078e00ff */
.L_x_3:
[----:B------:R-:W2:Y:S04]  /*0120*/  LDG.E R6, desc[UR4][R2.64+0x10] ;  /* 0x0000100402067981 */ /* 0x000ea8000c1e1900 */
[----:B------:R-:W3:Y:S01]  /*0130*/  LDG.E.64 R4, desc[UR4][R2.64+0x18] ;  /* 0x0000180402047981 */ /* 0x000ee2000c1e1b00 */
[----:B--2---:R-:W-:-:S04]  /*0140*/  IMAD R9, R6, R0, R7 ;  /* 0x0000000006097224 */ /* 0x004fc800078e0207 */
[----:B---3--:R-:W-:-:S05]  /*0150*/  IMAD.WIDE R4, R9, 0x4, R4 ;  /* 0x0000000409047825 */ /* 0x008fca00078e0204 */
[----:B------:R-:W2:Y:S02]  /*0160*/  LDG.E R6, desc[UR4][R4.64] ;  /* 0x0000000404067981 */ /* 0x000ea4000c1e1900 */
[----:B--2---:R-:W-:-:S05]  /*0170*/  FADD R9, R6, 1 ;  /* 0x3f80000006097421 */ /* 0x004fca0000000000 */
[----:B------:R1:W-:Y:S04]  /*0180*/  STG.E desc[UR4][R4.64], R9 ;  /* 0x0000000904007986 */ /* 0x0003e8000c101904 */
[----:B------:R-:W2:Y:S01]  /*0190*/  LDG.E.64 R10, desc[UR4][R2.64+0x8] ;  /* 0x00000804020a7981 */ /* 0x000ea2000c1e1b00 */
[----:B------:R-:W-:Y:S01]  /*01a0*/  IADD3 R7, PT, PT, R7, 0x1, RZ ;  /* 0x0000000107077810 */ /* 0x000fe20007ffe0ff */
[----:B--2---:R-:W-:-:S05]  /*01b0*/  IMAD.IADD R6, R11, 0x1, -R10 ;  /* 0x000000010b067824 */ /* 0x004fca00078e0a0a */
[----:B------:R-:W-:-:S13]  /*01c0*/  ISETP.GE.AND P0, PT, R7, R6, PT ;  /* 0x000000060700720c */ /* 0x000fda0003f06270 */
[----:B-1----:R-:W-:Y:S05]  /*01d0*/  @!P0 BRA `(.L_x_3) ;  /* 0xfffffffc00d08947 */ /* 0x002fea000383ffff */
[----:B------:R-:W-:Y:S05]  /*01e0*/  BSYNC.RECONVERGENT B1 ;  /* 0x0000000000017941 */ /* 0x000fea0003800200 */
.L_x_2:
[----:B------:R1:W5:Y:S01]  /*01f0*/  LDG.E.64 R4, desc[UR4][R2.64] ;  /* 0x0000000402047981 */ /* 0x000362000c1e1b00 */
[----:B------:R-:W-:Y:S01]  /*0200*/  MOV R6, R10 ;  /* 0x0000000a00067202 */ /* 0x000fe20000000f00 */
[----:B------:R-:W-:-:S07]  /*0210*/  IMAD.MOV.U32 R7, RZ, RZ, R11 ;  /* 0x000000ffff077224 */ /* 0x000fce00078e000b */
.L_x_1:
[----:B------:R-:W-:Y:S05]  /*0220*/  BSYNC.RECONVERGENT B0 ;  /* 0x0000000000007941 */ /* 0x000fea0003800200 */
.L_x_0:
[----:B------:R-:W-:Y:S02]  /*0230*/  IADD3 R0, PT, PT, R0, 0x1, RZ ;  /* 0x0000000100007810 */ /* 0x000fe40007ffe0ff */
[----:B-----5:R-:W-:-:S04]  /*0240*/  IADD3 R9, PT, PT, -R4, R5, RZ ;  /* 0x0000000504097210 */ /* 0x020fc80007ffe1ff */
[----:B------:R-:W-:-:S13]  /*0250*/  ISETP.GE.AND P0, PT, R0, R9, PT ;  /* 0x000000090000720c */ /* 0x000fda0003f06270 */
[----:B------:R-:W-:Y:S05]  /*0260*/  @!P0 BRA `(.L_x_4) ;  /* 0xfffffffc00988947 */ /* 0x000fea000383ffff */
[----:B------:R-:W-:Y:S05]  /*0270*/  EXIT ;  /* 0x000000000000794d */ /* 0x000fea0003800000 */
.L_x_5:
[----:B------:R-:W-:-:S00]  /*0280*/  BRA `(.L_x_5) ;  /* 0xfffffffc00fc7947 */ /* 0x000fc0000383ffff */
[----:B------:R-:W-:-:S00]  /*0290*/  NOP ;  /* 0x0000000000007918 */ /* 0x000fc00000000000 */
        /* <DEDUP_REMOVED lines=14> */
.L_x_6:


//--------------------- .nv.shared.reserved.0     --------------------------
	.section	.nv.shared.reserved.0,"aw",@nobits
	.weak		__nv_reservedSMEM_offset_0_alias
	.size		__nv_reservedSMEM_offset_0_alias, 0, 64
	.other		__nv_reservedSMEM_offset_0_alias,@"STO_CUDA_RESERVED_SHARED STV_DEFAULT"
__nv_reservedSMEM_offset_0_alias:
	.zero		0
	.zero		64


//--------------------- .nv.constant0._Z13processBlocksP11BlockOfGridPfi --------------------------
	.section	.nv.constant0._Z13processBlocksP11BlockOfGridPfi,"a",@progbits
	.sectionflags	@""
	.align	4
.nv.constant0._Z13processBlocksP11BlockOfGridPfi:
	.zero		916


//--------------------- SYMBOLS --------------------------

	.type		.nv.reservedSmem.offset0,@object
	.size		.nv.reservedSmem.offset0,0x4
